//
// Generated by NVIDIA NVVM Compiler
//
// Compiler Build ID: CL-36424714
// Cuda compilation tools, release 13.0, V13.0.88
// Based on NVVM 20.0.0
//

.version 9.0
.target sm_100
.address_size 64

	// .globl	_Z6warmupPiS_i

.visible .entry _Z6warmupPiS_i(
	.param .u64 .ptr .align 1 _Z6warmupPiS_i_param_0,
	.param .u64 .ptr .align 1 _Z6warmupPiS_i_param_1,
	.param .u32 _Z6warmupPiS_i_param_2
)
{
	.reg .pred 	%p<6>;
	.reg .b32 	%r<17>;
	.reg .b64 	%rd<13>;

	ld.param.u64 	%rd4, [_Z6warmupPiS_i_param_0];
	ld.param.u64 	%rd3, [_Z6warmupPiS_i_param_1];
	ld.param.u32 	%r6, [_Z6warmupPiS_i_param_2];
	cvta.to.global.u64 	%rd5, %rd4;
	mov.u32 	%r1, %tid.x;
	mov.u32 	%r2, %ctaid.x;
	mov.u32 	%r3, %ntid.x;
	mul.lo.s32 	%r7, %r2, %r3;
	add.s32 	%r8, %r7, %r1;
	mul.wide.u32 	%rd6, %r7, 4;
	add.s64 	%rd1, %rd5, %rd6;
	setp.ge.u32 	%p1, %r8, %r6;
	@%p1 bra 	$L__BB0_8;
	setp.lt.u32 	%p2, %r3, 2;
	@%p2 bra 	$L__BB0_6;
	mul.wide.u32 	%rd7, %r1, 4;
	add.s64 	%rd2, %rd1, %rd7;
	mov.b32 	%r16, 1;
$L__BB0_3:
	shl.b32 	%r5, %r16, 1;
	add.s32 	%r10, %r5, -1;
	and.b32  	%r11, %r10, %r1;
	setp.ne.s32 	%p3, %r11, 0;
	@%p3 bra 	$L__BB0_5;
	mul.wide.s32 	%rd8, %r16, 4;
	add.s64 	%rd9, %rd2, %rd8;
	ld.global.u32 	%r12, [%rd9];
	ld.global.u32 	%r13, [%rd2];
	add.s32 	%r14, %r13, %r12;
	st.global.u32 	[%rd2], %r14;
$L__BB0_5:
	bar.sync 	0;
	setp.lt.u32 	%p4, %r5, %r3;
	mov.u32 	%r16, %r5;
	@%p4 bra 	$L__BB0_3;
$L__BB0_6:
	setp.ne.s32 	%p5, %r1, 0;
	@%p5 bra 	$L__BB0_8;
	ld.global.u32 	%r15, [%rd1];
	cvta.to.global.u64 	%rd10, %rd3;
	mul.wide.u32 	%rd11, %r2, 4;
	add.s64 	%rd12, %rd10, %rd11;
	st.global.u32 	[%rd12], %r15;
$L__BB0_8:
	ret;

}
	// .globl	_Z16reduceNeighboredPiS_i
.visible .entry _Z16reduceNeighboredPiS_i(
	.param .u64 .ptr .align 1 _Z16reduceNeighboredPiS_i_param_0,
	.param .u64 .ptr .align 1 _Z16reduceNeighboredPiS_i_param_1,
	.param .u32 _Z16reduceNeighboredPiS_i_param_2
)
{
	.reg .pred 	%p<6>;
	.reg .b32 	%r<17>;
	.reg .b64 	%rd<13>;

	ld.param.u64 	%rd4, [_Z16reduceNeighboredPiS_i_param_0];
	ld.param.u64 	%rd3, [_Z16reduceNeighboredPiS_i_param_1];
	ld.param.u32 	%r6, [_Z16reduceNeighboredPiS_i_param_2];
	cvta.to.global.u64 	%rd5, %rd4;
	mov.u32 	%r1, %tid.x;
	mov.u32 	%r2, %ctaid.x;
	mov.u32 	%r3, %ntid.x;
	mul.lo.s32 	%r7, %r2, %r3;
	add.s32 	%r8, %r7, %r1;
	mul.wide.u32 	%rd6, %r7, 4;
	add.s64 	%rd1, %rd5, %rd6;
	setp.ge.u32 	%p1, %r8, %r6;
	@%p1 bra 	$L__BB1_8;
	setp.lt.u32 	%p2, %r3, 2;
	@%p2 bra 	$L__BB1_6;
	mul.wide.u32 	%rd7, %r1, 4;
	add.s64 	%rd2, %rd1, %rd7;
	mov.b32 	%r16, 1;
$L__BB1_3:
	shl.b32 	%r5, %r16, 1;
	add.s32 	%r10, %r5, -1;
	and.b32  	%r11, %r10, %r1;
	setp.ne.s32 	%p3, %r11, 0;
	@%p3 bra 	$L__BB1_5;
	mul.wide.s32 	%rd8, %r16, 4;
	add.s64 	%rd9, %rd2, %rd8;
	ld.global.u32 	%r12, [%rd9];
	ld.global.u32 	%r13, [%rd2];
	add.s32 	%r14, %r13, %r12;
	st.global.u32 	[%rd2], %r14;
$L__BB1_5:
	bar.sync 	0;
	setp.lt.u32 	%p4, %r5, %r3;
	mov.u32 	%r16, %r5;
	@%p4 bra 	$L__BB1_3;
$L__BB1_6:
	setp.ne.s32 	%p5, %r1, 0;
	@%p5 bra 	$L__BB1_8;
	ld.global.u32 	%r15, [%rd1];
	cvta.to.global.u64 	%rd10, %rd3;
	mul.wide.u32 	%rd11, %r2, 4;
	add.s64 	%rd12, %rd10, %rd11;
	st.global.u32 	[%rd12], %r15;
$L__BB1_8:
	ret;

}
	// .globl	_Z20reduceNeighboredLessPiS_i
.visible .entry _Z20reduceNeighboredLessPiS_i(
	.param .u64 .ptr .align 1 _Z20reduceNeighboredLessPiS_i_param_0,
	.param .u64 .ptr .align 1 _Z20reduceNeighboredLessPiS_i_param_1,
	.param .u32 _Z20reduceNeighboredLessPiS_i_param_2
)
{
	.reg .pred 	%p<6>;
	.reg .b32 	%r<17>;
	.reg .b64 	%rd<13>;

	ld.param.u64 	%rd3, [_Z20reduceNeighboredLessPiS_i_param_0];
	ld.param.u64 	%rd2, [_Z20reduceNeighboredLessPiS_i_param_1];
	ld.param.u32 	%r7, [_Z20reduceNeighboredLessPiS_i_param_2];
	cvta.to.global.u64 	%rd4, %rd3;
	mov.u32 	%r1, %tid.x;
	mov.u32 	%r2, %ctaid.x;
	mov.u32 	%r3, %ntid.x;
	mul.lo.s32 	%r8, %r2, %r3;
	add.s32 	%r9, %r8, %r1;
	mul.wide.u32 	%rd5, %r8, 4;
	add.s64 	%rd1, %rd4, %rd5;
	setp.ge.u32 	%p1, %r9, %r7;
	@%p1 bra 	$L__BB2_8;
	setp.lt.u32 	%p2, %r3, 2;
	@%p2 bra 	$L__BB2_6;
	mov.b32 	%r16, 1;
$L__BB2_3:
	shl.b32 	%r5, %r16, 1;
	mul.lo.s32 	%r6, %r5, %r1;
	setp.ge.u32 	%p3, %r6, %r3;
	@%p3 bra 	$L__BB2_5;
	add.s32 	%r11, %r6, %r16;
	mul.wide.u32 	%rd6, %r11, 4;
	add.s64 	%rd7, %rd1, %rd6;
	ld.global.u32 	%r12, [%rd7];
	mul.wide.u32 	%rd8, %r6, 4;
	add.s64 	%rd9, %rd1, %rd8;
	ld.global.u32 	%r13, [%rd9];
	add.s32 	%r14, %r13, %r12;
	st.global.u32 	[%rd9], %r14;
$L__BB2_5:
	bar.sync 	0;
	setp.lt.u32 	%p4, %r5, %r3;
	mov.u32 	%r16, %r5;
	@%p4 bra 	$L__BB2_3;
$L__BB2_6:
	setp.ne.s32 	%p5, %r1, 0;
	@%p5 bra 	$L__BB2_8;
	ld.global.u32 	%r15, [%rd1];
	cvta.to.global.u64 	%rd10, %rd2;
	mul.wide.u32 	%rd11, %r2, 4;
	add.s64 	%rd12, %rd10, %rd11;
	st.global.u32 	[%rd12], %r15;
$L__BB2_8:
	ret;

}
	// .globl	_Z17reduceInterleavedPiS_i
.visible .entry _Z17reduceInterleavedPiS_i(
	.param .u64 .ptr .align 1 _Z17reduceInterleavedPiS_i_param_0,
	.param .u64 .ptr .align 1 _Z17reduceInterleavedPiS_i_param_1,
	.param .u32 _Z17reduceInterleavedPiS_i_param_2
)
{
	.reg .pred 	%p<6>;
	.reg .b32 	%r<14>;
	.reg .b64 	%rd<13>;

	ld.param.u64 	%rd4, [_Z17reduceInterleavedPiS_i_param_0];
	ld.param.u64 	%rd3, [_Z17reduceInterleavedPiS_i_param_1];
	ld.param.u32 	%r6, [_Z17reduceInterleavedPiS_i_param_2];
	cvta.to.global.u64 	%rd5, %rd4;
	mov.u32 	%r1, %tid.x;
	mov.u32 	%r2, %ctaid.x;
	mov.u32 	%r13, %ntid.x;
	mul.lo.s32 	%r7, %r2, %r13;
	add.s32 	%r8, %r7, %r1;
	mul.wide.u32 	%rd6, %r7, 4;
	add.s64 	%rd1, %rd5, %rd6;
	setp.ge.u32 	%p1, %r8, %r6;
	@%p1 bra 	$L__BB3_8;
	setp.lt.u32 	%p2, %r13, 2;
	@%p2 bra 	$L__BB3_6;
	mul.wide.u32 	%rd7, %r1, 4;
	add.s64 	%rd2, %rd1, %rd7;
$L__BB3_3:
	shr.u32 	%r5, %r13, 1;
	setp.ge.u32 	%p3, %r1, %r5;
	@%p3 bra 	$L__BB3_5;
	mul.wide.u32 	%rd8, %r5, 4;
	add.s64 	%rd9, %rd2, %rd8;
	ld.global.u32 	%r9, [%rd9];
	ld.global.u32 	%r10, [%rd2];
	add.s32 	%r11, %r10, %r9;
	st.global.u32 	[%rd2], %r11;
$L__BB3_5:
	bar.sync 	0;
	setp.gt.u32 	%p4, %r13, 3;
	mov.u32 	%r13, %r5;
	@%p4 bra 	$L__BB3_3;
$L__BB3_6:
	setp.ne.s32 	%p5, %r1, 0;
	@%p5 bra 	$L__BB3_8;
	ld.global.u32 	%r12, [%rd1];
	cvta.to.global.u64 	%rd10, %rd3;
	mul.wide.u32 	%rd11, %r2, 4;
	add.s64 	%rd12, %rd10, %rd11;
	st.global.u32 	[%rd12], %r12;
$L__BB3_8:
	ret;

}
	// .globl	_Z27reduceInterleavedUnrolling2PiS_i
.visible .entry _Z27reduceInterleavedUnrolling2PiS_i(
	.param .u64 .ptr .align 1 _Z27reduceInterleavedUnrolling2PiS_i_param_0,
	.param .u64 .ptr .align 1 _Z27reduceInterleavedUnrolling2PiS_i_param_1,
	.param .u32 _Z27reduceInterleavedUnrolling2PiS_i_param_2
)
{
	.reg .pred 	%p<6>;
	.reg .b32 	%r<19>;
	.reg .b64 	%rd<18>;

	ld.param.u64 	%rd4, [_Z27reduceInterleavedUnrolling2PiS_i_param_0];
	ld.param.u64 	%rd5, [_Z27reduceInterleavedUnrolling2PiS_i_param_1];
	ld.param.u32 	%r8, [_Z27reduceInterleavedUnrolling2PiS_i_param_2];
	mov.u32 	%r1, %tid.x;
	mov.u32 	%r2, %ctaid.x;
	mov.u32 	%r18, %ntid.x;
	mul.lo.s32 	%r9, %r18, %r2;
	shl.b32 	%r10, %r9, 1;
	add.s32 	%r4, %r10, %r1;
	cvt.u64.u32 	%rd1, %r10;
	add.s32 	%r5, %r4, %r18;
	setp.ge.u32 	%p1, %r5, %r8;
	@%p1 bra 	$L__BB4_8;
	cvta.to.global.u64 	%rd6, %rd4;
	shl.b64 	%rd7, %rd1, 2;
	add.s64 	%rd2, %rd6, %rd7;
	mul.wide.u32 	%rd8, %r5, 4;
	add.s64 	%rd9, %rd6, %rd8;
	ld.global.u32 	%r11, [%rd9];
	mul.wide.u32 	%rd10, %r4, 4;
	add.s64 	%rd11, %rd6, %rd10;
	ld.global.u32 	%r12, [%rd11];
	add.s32 	%r13, %r12, %r11;
	st.global.u32 	[%rd11], %r13;
	bar.sync 	0;
	setp.lt.u32 	%p2, %r18, 2;
	@%p2 bra 	$L__BB4_6;
	mul.wide.u32 	%rd12, %r1, 4;
	add.s64 	%rd3, %rd2, %rd12;
$L__BB4_3:
	shr.u32 	%r7, %r18, 1;
	setp.ge.u32 	%p3, %r1, %r7;
	@%p3 bra 	$L__BB4_5;
	mul.wide.u32 	%rd13, %r7, 4;
	add.s64 	%rd14, %rd3, %rd13;
	ld.global.u32 	%r14, [%rd14];
	ld.global.u32 	%r15, [%rd3];
	add.s32 	%r16, %r15, %r14;
	st.global.u32 	[%rd3], %r16;
$L__BB4_5:
	bar.sync 	0;
	setp.gt.u32 	%p4, %r18, 3;
	mov.u32 	%r18, %r7;
	@%p4 bra 	$L__BB4_3;
$L__BB4_6:
	setp.ne.s32 	%p5, %r1, 0;
	@%p5 bra 	$L__BB4_8;
	ld.global.u32 	%r17, [%rd2];
	cvta.to.global.u64 	%rd15, %rd5;
	mul.wide.u32 	%rd16, %r2, 4;
	add.s64 	%rd17, %rd15, %rd16;
	st.global.u32 	[%rd17], %r17;
$L__BB4_8:
	ret;

}


// ===== COMPILED SASS (sm_100) =====

	.target	sm_100

	.elftype	@"ET_EXEC"


//--------------------- .note.nv.tkinfo           --------------------------
	.section	.note.nv.tkinfo,"",@"SHT_NOTE"
	.sectionflags	@"SHF_NOTE_NV_TKINFO"
	.tkinfo
        /*0018*/ 	.word	0x00000002
        /*0030*/ 	.string	""
        /*0030*/ 	.string	"ptxas"
        /*0030*/ 	.string	"Cuda compilation tools, release 13.0, V13.0.88"
        /*0030*/ 	.string	"Build cuda_13.0.r13.0/compiler.36424714_0"
        /*0030*/ 	.string	"-arch sm_100 -m 64 "



//--------------------- .note.nv.cuinfo           --------------------------
	.section	.note.nv.cuinfo,"",@"SHT_NOTE"
	.sectionflags	@"SHF_NOTE_NV_CUINFO"
        /*0018*/ 	.short	0x0002
        /*001a*/ 	.short	0x0064
        /*001c*/ 	.short	0x0082
	.zero		2


//--------------------- .nv.info                  --------------------------
	.section	.nv.info,"",@"SHT_CUDA_INFO"
	.align	4


	//----- nvinfo : EIATTR_REGCOUNT
	.align		4
        /*0000*/ 	.byte	0x04, 0x2f
        /*0002*/ 	.short	(.L_1 - .L_0)
	.align		4
.L_0:
        /*0004*/ 	.word	index@(_Z6warmupPiS_i)
        /*0008*/ 	.word	0x00000010


	//----- nvinfo : EIATTR_FRAME_SIZE
	.align		4
.L_1:
        /*000c*/ 	.byte	0x04, 0x11
        /*000e*/ 	.short	(.L_3 - .L_2)
	.align		4
.L_2:
        /*0010*/ 	.word	index@(_Z6warmupPiS_i)
        /*0014*/ 	.word	0x00000000


	//----- nvinfo : EIATTR_REGCOUNT
	.align		4
.L_3:
        /*0018*/ 	.byte	0x04, 0x2f
        /*001a*/ 	.short	(.L_5 - .L_4)
	.align		4
.L_4:
        /*001c*/ 	.word	index@(_Z16reduceNeighboredPiS_i)
        /*0020*/ 	.word	0x00000010


	//----- nvinfo : EIATTR_FRAME_SIZE
	.align		4
.L_5:
        /*0024*/ 	.byte	0x04, 0x11
        /*0026*/ 	.short	(.L_7 - .L_6)
	.align		4
.L_6:
        /*0028*/ 	.word	index@(_Z16reduceNeighboredPiS_i)
        /*002c*/ 	.word	0x00000000


	//----- nvinfo : EIATTR_REGCOUNT
	.align		4
.L_7:
        /*0030*/ 	.byte	0x04, 0x2f
        /*0032*/ 	.short	(.L_9 - .L_8)
	.align		4
.L_8:
        /*0034*/ 	.word	index@(_Z20reduceNeighboredLessPiS_i)
        /*0038*/ 	.word	0x0000000e


	//----- nvinfo : EIATTR_FRAME_SIZE
	.align		4
.L_9:
        /*003c*/ 	.byte	0x04, 0x11
        /*003e*/ 	.short	(.L_11 - .L_10)
	.align		4
.L_10:
        /*0040*/ 	.word	index@(_Z20reduceNeighboredLessPiS_i)
        /*0044*/ 	.word	0x00000000


	//----- nvinfo : EIATTR_REGCOUNT
	.align		4
.L_11:
        /*0048*/ 	.byte	0x04, 0x2f
        /*004a*/ 	.short	(.L_13 - .L_12)
	.align		4
.L_12:
        /*004c*/ 	.word	index@(_Z17reduceInterleavedPiS_i)
        /*0050*/ 	.word	0x00000010


	//----- nvinfo : EIATTR_FRAME_SIZE
	.align		4
.L_13:
        /*0054*/ 	.byte	0x04, 0x11
        /*0056*/ 	.short	(.L_15 - .L_14)
	.align		4
.L_14:
        /*0058*/ 	.word	index@(_Z17reduceInterleavedPiS_i)
        /*005c*/ 	.word	0x00000000


	//----- nvinfo : EIATTR_REGCOUNT
	.align		4
.L_15:
        /*0060*/ 	.byte	0x04, 0x2f
        /*0062*/ 	.short	(.L_17 - .L_16)
	.align		4
.L_16:
        /*0064*/ 	.word	index@(_Z27reduceInterleavedUnrolling2PiS_i)
        /*0068*/ 	.word	0x00000010


	//----- nvinfo : EIATTR_FRAME_SIZE
	.align		4
.L_17:
        /*006c*/ 	.byte	0x04, 0x11
        /*006e*/ 	.short	(.L_19 - .L_18)
	.align		4
.L_18:
        /*0070*/ 	.word	index@(_Z27reduceInterleavedUnrolling2PiS_i)
        /*0074*/ 	.word	0x00000000


	//----- nvinfo : EIATTR_MIN_STACK_SIZE
	.align		4
.L_19:
        /*0078*/ 	.byte	0x04, 0x12
        /*007a*/ 	.short	(.L_21 - .L_20)
	.align		4
.L_20:
        /*007c*/ 	.word	index@(_Z27reduceInterleavedUnrolling2PiS_i)
        /*0080*/ 	.word	0x00000000


	//----- nvinfo : EIATTR_MIN_STACK_SIZE
	.align		4
.L_21:
        /*0084*/ 	.byte	0x04, 0x12
        /*0086*/ 	.short	(.L_23 - .L_22)
	.align		4
.L_22:
        /*0088*/ 	.word	index@(_Z17reduceInterleavedPiS_i)
        /*008c*/ 	.word	0x00000000


	//----- nvinfo : EIATTR_MIN_STACK_SIZE
	.align		4
.L_23:
        /*0090*/ 	.byte	0x04, 0x12
        /*0092*/ 	.short	(.L_25 - .L_24)
	.align		4
.L_24:
        /*0094*/ 	.word	index@(_Z20reduceNeighboredLessPiS_i)
        /*0098*/ 	.word	0x00000000


	//----- nvinfo : EIATTR_MIN_STACK_SIZE
	.align		4
.L_25:
        /*009c*/ 	.byte	0x04, 0x12
        /*009e*/ 	.short	(.L_27 - .L_26)
	.align		4
.L_26:
        /*00a0*/ 	.word	index@(_Z16reduceNeighboredPiS_i)
        /*00a4*/ 	.word	0x00000000


	//----- nvinfo : EIATTR_MIN_STACK_SIZE
	.align		4
.L_27:
        /*00a8*/ 	.byte	0x04, 0x12
        /*00aa*/ 	.short	(.L_29 - .L_28)
	.align		4
.L_28:
        /*00ac*/ 	.word	index@(_Z6warmupPiS_i)
        /*00b0*/ 	.word	0x00000000
.L_29:


//--------------------- .nv.compat                --------------------------
	.section	.nv.compat,"",@"SHT_CUDA_COMPAT_INFO"
	.align	4
        /*0000*/ 	.byte	0x02, 0x09, 0x00, 0x00, 0x02, 0x02, 0x01, 0x00, 0x02, 0x05, 0x05, 0x00, 0x03, 0x07, 0x01, 0x01
        /*0010*/ 	.byte	0x02, 0x03, 0x00, 0x00, 0x02, 0x06, 0x01, 0x00, 0x04, 0x0b, 0x08, 0x00, 0x09, 0x00, 0x00, 0x00
        /*0020*/ 	.byte	0x00, 0x00, 0x00, 0x00


//--------------------- .nv.info._Z27reduceInterleavedUnrolling2PiS_i --------------------------
	.section	.nv.info._Z27reduceInterleavedUnrolling2PiS_i,"",@"SHT_CUDA_INFO"
	.sectionflags	@""
	.align	4


	//----- nvinfo : EIATTR_CUDA_API_VERSION
	.align		4
        /*0000*/ 	.byte	0x04, 0x37
        /*0002*/ 	.short	(.L_31 - .L_30)
.L_30:
        /*0004*/ 	.word	0x00000082


	//----- nvinfo : EIATTR_KPARAM_INFO
	.align		4
.L_31:
        /*0008*/ 	.byte	0x04, 0x17
        /*000a*/ 	.short	(.L_33 - .L_32)
.L_32:
        /*000c*/ 	.word	0x00000000
        /*0010*/ 	.short	0x0002
        /*0012*/ 	.short	0x0010
        /*0014*/ 	.byte	0x00, 0xf0, 0x11, 0x00


	//----- nvinfo : EIATTR_KPARAM_INFO
	.align		4
.L_33:
        /*0018*/ 	.byte	0x04, 0x17
        /*001a*/ 	.short	(.L_35 - .L_34)
.L_34:
        /*001c*/ 	.word	0x00000000
        /*0020*/ 	.short	0x0001
        /*0022*/ 	.short	0x0008
        /*0024*/ 	.byte	0x00, 0xf5, 0x21, 0x00


	//----- nvinfo : EIATTR_KPARAM_INFO
	.align		4
.L_35:
        /*0028*/ 	.byte	0x04, 0x17
        /*002a*/ 	.short	(.L_37 - .L_36)
.L_36:
        /*002c*/ 	.word	0x00000000
        /*0030*/ 	.short	0x0000
        /*0032*/ 	.short	0x0000
        /*0034*/ 	.byte	0x00, 0xf5, 0x21, 0x00


	//----- nvinfo : EIATTR_SPARSE_MMA_MASK
	.align		4
.L_37:
        /*0038*/ 	.byte	0x03, 0x50
        /*003a*/ 	.short	0x0000


	//----- nvinfo : EIATTR_MAXREG_COUNT
	.align		4
        /*003c*/ 	.byte	0x03, 0x1b
        /*003e*/ 	.short	0x00ff


	//----- nvinfo : EIATTR_NUM_BARRIERS
	.align		4
        /*0040*/ 	.byte	0x02, 0x4c
        /*0042*/ 	.byte	0x01
	.zero		1


	//----- nvinfo : EIATTR_MERCURY_ISA_VERSION
	.align		4
        /*0044*/ 	.byte	0x03, 0x5f
        /*0046*/ 	.short	0x0101


	//----- nvinfo : EIATTR_VRC_CTA_INIT_COUNT
	.align		4
        /*0048*/ 	.byte	0x02, 0x4a
	.zero		1
	.zero		1


	//----- nvinfo : EIATTR_EXIT_INSTR_OFFSETS
	.align		4
        /*004c*/ 	.byte	0x04, 0x1c
        /*004e*/ 	.short	(.L_39 - .L_38)


	//   ....[0]....
.L_38:
        /*0050*/ 	.word	0x000000b0


	//   ....[1]....
        /*0054*/ 	.word	0x000002a0


	//   ....[2]....
        /*0058*/ 	.word	0x000002f0


	//----- nvinfo : EIATTR_CRS_STACK_SIZE
	.align		4
.L_39:
        /*005c*/ 	.byte	0x04, 0x1e
        /*005e*/ 	.short	(.L_41 - .L_40)
.L_40:
        /*0060*/ 	.word	0x00000000


	//----- nvinfo : EIATTR_CBANK_PARAM_SIZE
	.align		4
.L_41:
        /*0064*/ 	.byte	0x03, 0x19
        /*0066*/ 	.short	0x0014


	//----- nvinfo : EIATTR_PARAM_CBANK
	.align		4
        /*0068*/ 	.byte	0x04, 0x0a
        /*006a*/ 	.short	(.L_43 - .L_42)
	.align		4
.L_42:
        /*006c*/ 	.word	index@(.nv.constant0._Z27reduceInterleavedUnrolling2PiS_i)
        /*0070*/ 	.short	0x0380
        /*0072*/ 	.short	0x0014


	//----- nvinfo : EIATTR_SW_WAR
	.align		4
.L_43:
        /*0074*/ 	.byte	0x04, 0x36
        /*0076*/ 	.short	(.L_45 - .L_44)
.L_44:
        /*0078*/ 	.word	0x00000008
.L_45:


//--------------------- .nv.info._Z17reduceInterleavedPiS_i --------------------------
	.section	.nv.info._Z17reduceInterleavedPiS_i,"",@"SHT_CUDA_INFO"
	.sectionflags	@""
	.align	4


	//----- nvinfo : EIATTR_CUDA_API_VERSION
	.align		4
        /*0000*/ 	.byte	0x04, 0x37
        /*0002*/ 	.short	(.L_47 - .L_46)
.L_46:
        /*0004*/ 	.word	0x00000082


	//----- nvinfo : EIATTR_KPARAM_INFO
	.align		4
.L_47:
        /*0008*/ 	.byte	0x04, 0x17
        /*000a*/ 	.short	(.L_49 - .L_48)
.L_48:
        /*000c*/ 	.word	0x00000000
        /*0010*/ 	.short	0x0002
        /*0012*/ 	.short	0x0010
        /*0014*/ 	.byte	0x00, 0xf0, 0x11, 0x00


	//----- nvinfo : EIATTR_KPARAM_INFO
	.align		4
.L_49:
        /*0018*/ 	.byte	0x04, 0x17
        /*001a*/ 	.short	(.L_51 - .L_50)
.L_50:
        /*001c*/ 	.word	0x00000000
        /*0020*/ 	.short	0x0001
        /*0022*/ 	.short	0x0008
        /*0024*/ 	.byte	0x00, 0xf5, 0x21, 0x00


	//----- nvinfo : EIATTR_KPARAM_INFO
	.align		4
.L_51:
        /*0028*/ 	.byte	0x04, 0x17
        /*002a*/ 	.short	(.L_53 - .L_52)
.L_52:
        /*002c*/ 	.word	0x00000000
        /*0030*/ 	.short	0x0000
        /*0032*/ 	.short	0x0000
        /*0034*/ 	.byte	0x00, 0xf5, 0x21, 0x00


	//----- nvinfo : EIATTR_SPARSE_MMA_MASK
	.align		4
.L_53:
        /*0038*/ 	.byte	0x03, 0x50
        /*003a*/ 	.short	0x0000


	//----- nvinfo : EIATTR_MAXREG_COUNT
	.align		4
        /*003c*/ 	.byte	0x03, 0x1b
        /*003e*/ 	.short	0x00ff


	//----- nvinfo : EIATTR_NUM_BARRIERS
	.align		4
        /*0040*/ 	.byte	0x02, 0x4c
        /*0042*/ 	.byte	0x01
	.zero		1


	//----- nvinfo : EIATTR_MERCURY_ISA_VERSION
	.align		4
        /*0044*/ 	.byte	0x03, 0x5f
        /*0046*/ 	.short	0x0101


	//----- nvinfo : EIATTR_VRC_CTA_INIT_COUNT
	.align		4
        /*0048*/ 	.byte	0x02, 0x4a
	.zero		1
	.zero		1


	//----- nvinfo : EIATTR_EXIT_INSTR_OFFSETS
	.align		4
        /*004c*/ 	.byte	0x04, 0x1c
        /*004e*/ 	.short	(.L_55 - .L_54)


	//   ....[0]....
.L_54:
        /*0050*/ 	.word	0x000000a0


	//   ....[1]....
        /*0054*/ 	.word	0x000001f0


	//   ....[2]....
        /*0058*/ 	.word	0x00000240


	//----- nvinfo : EIATTR_CRS_STACK_SIZE
	.align		4
.L_55:
        /*005c*/ 	.byte	0x04, 0x1e
        /*005e*/ 	.short	(.L_57 - .L_56)
.L_56:
        /*0060*/ 	.word	0x00000000


	//----- nvinfo : EIATTR_CBANK_PARAM_SIZE
	.align		4
.L_57:
        /*0064*/ 	.byte	0x03, 0x19
        /*0066*/ 	.short	0x0014


	//----- nvinfo : EIATTR_PARAM_CBANK
	.align		4
        /*0068*/ 	.byte	0x04, 0x0a
        /*006a*/ 	.short	(.L_59 - .L_58)
	.align		4
.L_58:
        /*006c*/ 	.word	index@(.nv.constant0._Z17reduceInterleavedPiS_i)
        /*0070*/ 	.short	0x0380
        /*0072*/ 	.short	0x0014


	//----- nvinfo : EIATTR_SW_WAR
	.align		4
.L_59:
        /*0074*/ 	.byte	0x04, 0x36
        /*0076*/ 	.short	(.L_61 - .L_60)
.L_60:
        /*0078*/ 	.word	0x00000008
.L_61:


//--------------------- .nv.info._Z20reduceNeighboredLessPiS_i --------------------------
	.section	.nv.info._Z20reduceNeighboredLessPiS_i,"",@"SHT_CUDA_INFO"
	.sectionflags	@""
	.align	4


	//----- nvinfo : EIATTR_CUDA_API_VERSION
	.align		4
        /*0000*/ 	.byte	0x04, 0x37
        /*0002*/ 	.short	(.L_63 - .L_62)
.L_62:
        /*0004*/ 	.word	0x00000082


	//----- nvinfo : EIATTR_KPARAM_INFO
	.align		4
.L_63:
        /*0008*/ 	.byte	0x04, 0x17
        /*000a*/ 	.short	(.L_65 - .L_64)
.L_64:
        /*000c*/ 	.word	0x00000000
        /*0010*/ 	.short	0x0002
        /*0012*/ 	.short	0x0010
        /*0014*/ 	.byte	0x00, 0xf0, 0x11, 0x00


	//----- nvinfo : EIATTR_KPARAM_INFO
	.align		4
.L_65:
        /*0018*/ 	.byte	0x04, 0x17
        /*001a*/ 	.short	(.L_67 - .L_66)
.L_66:
        /*001c*/ 	.word	0x00000000
        /*0020*/ 	.short	0x0001
        /*0022*/ 	.short	0x0008
        /*0024*/ 	.byte	0x00, 0xf5, 0x21, 0x00


	//----- nvinfo : EIATTR_KPARAM_INFO
	.align		4
.L_67:
        /*0028*/ 	.byte	0x04, 0x17
        /*002a*/ 	.short	(.L_69 - .L_68)
.L_68:
        /*002c*/ 	.word	0x00000000
        /*0030*/ 	.short	0x0000
        /*0032*/ 	.short	0x0000
        /*0034*/ 	.byte	0x00, 0xf5, 0x21, 0x00


	//----- nvinfo : EIATTR_SPARSE_MMA_MASK
	.align		4
.L_69:
        /*0038*/ 	.byte	0x03, 0x50
        /*003a*/ 	.short	0x0000


	//----- nvinfo : EIATTR_MAXREG_COUNT
	.align		4
        /*003c*/ 	.byte	0x03, 0x1b
        /*003e*/ 	.short	0x00ff


	//----- nvinfo : EIATTR_NUM_BARRIERS
	.align		4
        /*0040*/ 	.byte	0x02, 0x4c
        /*0042*/ 	.byte	0x01
	.zero		1


	//----- nvinfo : EIATTR_MERCURY_ISA_VERSION
	.align		4
        /*0044*/ 	.byte	0x03, 0x5f
        /*0046*/ 	.short	0x0101


	//----- nvinfo : EIATTR_VRC_CTA_INIT_COUNT
	.align		4
        /*0048*/ 	.byte	0x02, 0x4a
	.zero		1
	.zero		1


	//----- nvinfo : EIATTR_EXIT_INSTR_OFFSETS
	.align		4
        /*004c*/ 	.byte	0x04, 0x1c
        /*004e*/ 	.short	(.L_71 - .L_70)


	//   ....[0]....
.L_70:
        /*0050*/ 	.word	0x00000090


	//   ....[1]....
        /*0054*/ 	.word	0x00000210


	//   ....[2]....
        /*0058*/ 	.word	0x00000260


	//----- nvinfo : EIATTR_CRS_STACK_SIZE
	.align		4
.L_71:
        /*005c*/ 	.byte	0x04, 0x1e
        /*005e*/ 	.short	(.L_73 - .L_72)
.L_72:
        /*0060*/ 	.word	0x00000000


	//----- nvinfo : EIATTR_CBANK_PARAM_SIZE
	.align		4
.L_73:
        /*0064*/ 	.byte	0x03, 0x19
        /*0066*/ 	.short	0x0014


	//----- nvinfo : EIATTR_PARAM_CBANK
	.align		4
        /*0068*/ 	.byte	0x04, 0x0a
        /*006a*/ 	.short	(.L_75 - .L_74)
	.align		4
.L_74:
        /*006c*/ 	.word	index@(.nv.constant0._Z20reduceNeighboredLessPiS_i)
        /*0070*/ 	.short	0x0380
        /*0072*/ 	.short	0x0014


	//----- nvinfo : EIATTR_SW_WAR
	.align		4
.L_75:
        /*0074*/ 	.byte	0x04, 0x36
        /*0076*/ 	.short	(.L_77 - .L_76)
.L_76:
        /*0078*/ 	.word	0x00000008
.L_77:


//--------------------- .nv.info._Z16reduceNeighboredPiS_i --------------------------
	.section	.nv.info._Z16reduceNeighboredPiS_i,"",@"SHT_CUDA_INFO"
	.sectionflags	@""
	.align	4


	//----- nvinfo : EIATTR_CUDA_API_VERSION
	.align		4
        /*0000*/ 	.byte	0x04, 0x37
        /*0002*/ 	.short	(.L_79 - .L_78)
.L_78:
        /*0004*/ 	.word	0x00000082


	//----- nvinfo : EIATTR_KPARAM_INFO
	.align		4
.L_79:
        /*0008*/ 	.byte	0x04, 0x17
        /*000a*/ 	.short	(.L_81 - .L_80)
.L_80:
        /*000c*/ 	.word	0x00000000
        /*0010*/ 	.short	0x0002
        /*0012*/ 	.short	0x0010
        /*0014*/ 	.byte	0x00, 0xf0, 0x11, 0x00


	//----- nvinfo : EIATTR_KPARAM_INFO
	.align		4
.L_81:
        /*0018*/ 	.byte	0x04, 0x17
        /*001a*/ 	.short	(.L_83 - .L_82)
.L_82:
        /*001c*/ 	.word	0x00000000
        /*0020*/ 	.short	0x0001
        /*0022*/ 	.short	0x0008
        /*0024*/ 	.byte	0x00, 0xf5, 0x21, 0x00


	//----- nvinfo : EIATTR_KPARAM_INFO
	.align		4
.L_83:
        /*0028*/ 	.byte	0x04, 0x17
        /*002a*/ 	.short	(.L_85 - .L_84)
.L_84:
        /*002c*/ 	.word	0x00000000
        /*0030*/ 	.short	0x0000
        /*0032*/ 	.short	0x0000
        /*0034*/ 	.byte	0x00, 0xf5, 0x21, 0x00


	//----- nvinfo : EIATTR_SPARSE_MMA_MASK
	.align		4
.L_85:
        /*0038*/ 	.byte	0x03, 0x50
        /*003a*/ 	.short	0x0000


	//----- nvinfo : EIATTR_MAXREG_COUNT
	.align		4
        /*003c*/ 	.byte	0x03, 0x1b
        /*003e*/ 	.short	0x00ff


	//----- nvinfo : EIATTR_NUM_BARRIERS
	.align		4
        /*0040*/ 	.byte	0x02, 0x4c
        /*0042*/ 	.byte	0x01
	.zero		1


	//----- nvinfo : EIATTR_MERCURY_ISA_VERSION
	.align		4
        /*0044*/ 	.byte	0x03, 0x5f
        /*0046*/ 	.short	0x0101


	//----- nvinfo : EIATTR_VRC_CTA_INIT_COUNT
	.align		4
        /*0048*/ 	.byte	0x02, 0x4a
	.zero		1
	.zero		1


	//----- nvinfo : EIATTR_EXIT_INSTR_OFFSETS
	.align		4
        /*004c*/ 	.byte	0x04, 0x1c
        /*004e*/ 	.short	(.L_87 - .L_86)


	//   ....[0]....
.L_86:
        /*0050*/ 	.word	0x00000090


	//   ....[1]....
        /*0054*/ 	.word	0x00000200


	//   ....[2]....
        /*0058*/ 	.word	0x00000250


	//----- nvinfo : EIATTR_CRS_STACK_SIZE
	.align		4
.L_87:
        /*005c*/ 	.byte	0x04, 0x1e
        /*005e*/ 	.short	(.L_89 - .L_88)
.L_88:
        /*0060*/ 	.word	0x00000000


	//----- nvinfo : EIATTR_CBANK_PARAM_SIZE
	.align		4
.L_89:
        /*0064*/ 	.byte	0x03, 0x19
        /*0066*/ 	.short	0x0014


	//----- nvinfo : EIATTR_PARAM_CBANK
	.align		4
        /*0068*/ 	.byte	0x04, 0x0a
        /*006a*/ 	.short	(.L_91 - .L_90)
	.align		4
.L_90:
        /*006c*/ 	.word	index@(.nv.constant0._Z16reduceNeighboredPiS_i)
        /*0070*/ 	.short	0x0380
        /*0072*/ 	.short	0x0014


	//----- nvinfo : EIATTR_SW_WAR
	.align		4
.L_91:
        /*0074*/ 	.byte	0x04, 0x36
        /*0076*/ 	.short	(.L_93 - .L_92)
.L_92:
        /*0078*/ 	.word	0x00000008
.L_93:


//--------------------- .nv.info._Z6warmupPiS_i   --------------------------
	.section	.nv.info._Z6warmupPiS_i,"",@"SHT_CUDA_INFO"
	.sectionflags	@""
	.align	4


	//----- nvinfo : EIATTR_CUDA_API_VERSION
	.align		4
        /*0000*/ 	.byte	0x04, 0x37
        /*0002*/ 	.short	(.L_95 - .L_94)
.L_94:
        /*0004*/ 	.word	0x00000082


	//----- nvinfo : EIATTR_KPARAM_INFO
	.align		4
.L_95:
        /*0008*/ 	.byte	0x04, 0x17
        /*000a*/ 	.short	(.L_97 - .L_96)
.L_96:
        /*000c*/ 	.word	0x00000000
        /*0010*/ 	.short	0x0002
        /*0012*/ 	.short	0x0010
        /*0014*/ 	.byte	0x00, 0xf0, 0x11, 0x00


	//----- nvinfo : EIATTR_KPARAM_INFO
	.align		4
.L_97:
        /*0018*/ 	.byte	0x04, 0x17
        /*001a*/ 	.short	(.L_99 - .L_98)
.L_98:
        /*001c*/ 	.word	0x00000000
        /*0020*/ 	.short	0x0001
        /*0022*/ 	.short	0x0008
        /*0024*/ 	.byte	0x00, 0xf5, 0x21, 0x00


	//----- nvinfo : EIATTR_KPARAM_INFO
	.align		4
.L_99:
        /*0028*/ 	.byte	0x04, 0x17
        /*002a*/ 	.short	(.L_101 - .L_100)
.L_100:
        /*002c*/ 	.word	0x00000000
        /*0030*/ 	.short	0x0000
        /*0032*/ 	.short	0x0000
        /*0034*/ 	.byte	0x00, 0xf5, 0x21, 0x00


	//----- nvinfo : EIATTR_SPARSE_MMA_MASK
	.align		4
.L_101:
        /*0038*/ 	.byte	0x03, 0x50
        /*003a*/ 	.short	0x0000


	//----- nvinfo : EIATTR_MAXREG_COUNT
	.align		4
        /*003c*/ 	.byte	0x03, 0x1b
        /*003e*/ 	.short	0x00ff


	//----- nvinfo : EIATTR_NUM_BARRIERS
	.align		4
        /*0040*/ 	.byte	0x02, 0x4c
        /*0042*/ 	.byte	0x01
	.zero		1


	//----- nvinfo : EIATTR_MERCURY_ISA_VERSION
	.align		4
        /*0044*/ 	.byte	0x03, 0x5f
        /*0046*/ 	.short	0x0101


	//----- nvinfo : EIATTR_VRC_CTA_INIT_COUNT
	.align		4
        /*0048*/ 	.byte	0x02, 0x4a
	.zero		1
	.zero		1


	//----- nvinfo : EIATTR_EXIT_INSTR_OFFSETS
	.align		4
        /*004c*/ 	.byte	0x04, 0x1c
        /*004e*/ 	.short	(.L_103 - .L_102)


	//   ....[0]....
.L_102:
        /*0050*/ 	.word	0x00000090


	//   ....[1]....
        /*0054*/ 	.word	0x00000200


	//   ....[2]....
        /*0058*/ 	.word	0x00000250


	//----- nvinfo : EIATTR_CRS_STACK_SIZE
	.align		4
.L_103:
        /*005c*/ 	.byte	0x04, 0x1e
        /*005e*/ 	.short	(.L_105 - .L_104)
.L_104:
        /*0060*/ 	.word	0x00000000


	//----- nvinfo : EIATTR_CBANK_PARAM_SIZE
	.align		4
.L_105:
        /*0064*/ 	.byte	0x03, 0x19
        /*0066*/ 	.short	0x0014


	//----- nvinfo : EIATTR_PARAM_CBANK
	.align		4
        /*0068*/ 	.byte	0x04, 0x0a
        /*006a*/ 	.short	(.L_107 - .L_106)
	.align		4
.L_106:
        /*006c*/ 	.word	index@(.nv.constant0._Z6warmupPiS_i)
        /*0070*/ 	.short	0x0380
        /*0072*/ 	.short	0x0014


	//----- nvinfo : EIATTR_SW_WAR
	.align		4
.L_107:
        /*0074*/ 	.byte	0x04, 0x36
        /*0076*/ 	.short	(.L_109 - .L_108)
.L_108:
        /*0078*/ 	.word	0x00000008
.L_109:


//--------------------- .nv.callgraph             --------------------------
	.section	.nv.callgraph,"",@"SHT_CUDA_CALLGRAPH"
	.align	4
	.sectionentsize	8
	.align		4
        /*0000*/ 	.word	0x00000000
	.align		4
        /*0004*/ 	.word	0xffffffff
	.align		4
        /*0008*/ 	.word	0x00000000
	.align		4
        /*000c*/ 	.word	0xfffffffe
	.align		4
        /*0010*/ 	.word	0x00000000
	.align		4
        /*0014*/ 	.word	0xfffffffd
	.align		4
        /*0018*/ 	.word	0x00000000
	.align		4
        /*001c*/ 	.word	0xfffffffc


//--------------------- .text._Z27reduceInterleavedUnrolling2PiS_i --------------------------
	.section	.text._Z27reduceInterleavedUnrolling2PiS_i,"ax",@progbits
	.align	128
        .global         _Z27reduceInterleavedUnrolling2PiS_i
        .type           _Z27reduceInterleavedUnrolling2PiS_i,@function
        .size           _Z27reduceInterleavedUnrolling2PiS_i,(.L_x_25 - _Z27reduceInterleavedUnrolling2PiS_i)
        .other          _Z27reduceInterleavedUnrolling2PiS_i,@"STO_CUDA_ENTRY STV_DEFAULT"
_Z27reduceInterleavedUnrolling2PiS_i:
.text._Z27reduceInterleavedUnrolling2PiS_i:
[----:B------:R-:W-:Y:S01]  /*0000*/  LDC R1, c[0x0][0x37c] ;  /* 0x0000df00ff017b82 */ /* 0x000fe20000000800 */
[----:B------:R-:W0:Y:S01]  /*0010*/  S2R R0, SR_CTAID.X ;  /* 0x0000000000007919 */ /* 0x000e220000002500 */
[----:B------:R-:W1:Y:S01]  /*0020*/  LDCU UR4, c[0x0][0x360] ;  /* 0x00006c00ff0477ac */ /* 0x000e620008000800 */
[----:B------:R-:W2:Y:S01]  /*0030*/  S2R R10, SR_TID.X ;  /* 0x00000000000a7919 */ /* 0x000ea20000002100 */
[----:B------:R-:W3:Y:S01]  /*0040*/  LDCU UR5, c[0x0][0x390] ;  /* 0x00007200ff0577ac */ /* 0x000ee20008000800 */
[----:B-1----:R-:W-:Y:S01]  /*0050*/  MOV R8, UR4 ;  /* 0x0000000400087c02 */ /* 0x002fe20008000f00 */
[----:B0-----:R-:W-:-:S04]  /*0060*/  IMAD R2, R0, UR4, RZ ;  /* 0x0000000400027c24 */ /* 0x001fc8000f8e02ff */
[----:B------:R-:W-:-:S05]  /*0070*/  IMAD.SHL.U32 R3, R2, 0x2, RZ ;  /* 0x0000000202037824 */ /* 0x000fca00078e00ff */
[----:B--2---:R-:W-:-:S05]  /*0080*/  IADD3 R9, PT, PT, R3, R10, RZ ;  /* 0x0000000a03097210 */ /* 0x004fca0007ffe0ff */
[----:B------:R-:W-:-:S05]  /*0090*/  VIADD R5, R9, UR4 ;  /* 0x0000000409057c36 */ /* 0x000fca0008000000 */
[----:B---3--:R-:W-:-:S13]  /*00a0*/  ISETP.GE.U32.AND P0, PT, R5, UR5, PT ;  /* 0x0000000505007c0c */ /* 0x008fda000bf06070 */
[----:B------:R-:W-:Y:S05]  /*00b0*/  @P0 EXIT ;  /* 0x000000000000094d */ /* 0x000fea0003800000 */
[----:B------:R-:W0:Y:S01]  /*00c0*/  LDC.64 R6, c[0x0][0x380] ;  /* 0x0000e000ff067b82 */ /* 0x000e220000000a00 */
[----:B------:R-:W1:Y:S07]  /*00d0*/  LDCU.64 UR4, c[0x0][0x358] ;  /* 0x00006b00ff0477ac */ /* 0x000e6e0008000a00 */
[----:B------:R-:W2:Y:S01]  /*00e0*/  LDC.64 R12, c[0x0][0x380] ;  /* 0x0000e000ff0c7b82 */ /* 0x000ea20000000a00 */
[----:B0-----:R-:W-:-:S04]  /*00f0*/  IMAD.WIDE.U32 R4, R5, 0x4, R6 ;  /* 0x0000000405047825 */ /* 0x001fc800078e0006 */
[----:B------:R-:W-:Y:S02]  /*0100*/  IMAD.WIDE.U32 R6, R9, 0x4, R6 ;  /* 0x0000000409067825 */ /* 0x000fe400078e0006 */
[----:B-1----:R-:W3:Y:S04]  /*0110*/  LDG.E R4, desc[UR4][R4.64] ;  /* 0x0000000404047981 */ /* 0x002ee8000c1e1900 */
[----:B------:R-:W3:Y:S01]  /*0120*/  LDG.E R9, desc[UR4][R6.64] ;  /* 0x0000000406097981 */ /* 0x000ee2000c1e1900 */
[----:B------:R-:W-:Y:S02]  /*0130*/  ISETP.GE.U32.AND P0, PT, R8, 0x2, PT ;  /* 0x000000020800780c */ /* 0x000fe40003f06070 */
[----:B--2---:R-:W-:-:S04]  /*0140*/  LEA R2, P1, R3, R12, 0x2 ;  /* 0x0000000c03027211 */ /* 0x004fc800078210ff */
[----:B------:R-:W-:Y:S01]  /*0150*/  LEA.HI.X R3, R3, R13, RZ, 0x2, P1 ;  /* 0x0000000d03037211 */ /* 0x000fe200008f14ff */
[----:B---3--:R-:W-:-:S05]  /*0160*/  IMAD.IADD R9, R4, 0x1, R9 ;  /* 0x0000000104097824 */ /* 0x008fca00078e0209 */
[----:B------:R0:W-:Y:S01]  /*0170*/  STG.E desc[UR4][R6.64], R9 ;  /* 0x0000000906007986 */ /* 0x0001e2000c101904 */
[----:B------:R-:W-:Y:S06]  /*0180*/  BAR.SYNC.DEFER_BLOCKING 0x0 ;  /* 0x0000000000007b1d */ /* 0x000fec0000010000 */
[----:B------:R-:W-:Y:S05]  /*0190*/  @!P0 BRA `(.L_x_0) ;  /* 0x00000000003c8947 */ /* 0x000fea0003800000 */
[----:B------:R-:W-:-:S07]  /*01a0*/  IMAD.WIDE.U32 R4, R10, 0x4, R2 ;  /* 0x000000040a047825 */ /* 0x000fce00078e0002 */
.L_x_3:
[----:B------:R-:W-:Y:S01]  /*01b0*/  SHF.R.U32.HI R11, RZ, 0x1, R8 ;  /* 0x00000001ff0b7819 */ /* 0x000fe20000011608 */
[----:B------:R-:W-:Y:S03]  /*01c0*/  BSSY.RECONVERGENT B0, `(.L_x_1) ;  /* 0x0000008000007945 */ /* 0x000fe60003800200 */
[----:B------:R-:W-:-:S13]  /*01d0*/  ISETP.GE.U32.AND P0, PT, R10, R11, PT ;  /* 0x0000000b0a00720c */ /* 0x000fda0003f06070 */
[----:B-1----:R-:W-:Y:S05]  /*01e0*/  @P0 BRA `(.L_x_2) ;  /* 0x0000000000140947 */ /* 0x002fea0003800000 */
[----:B0-----:R-:W-:Y:S01]  /*01f0*/  IMAD.WIDE.U32 R6, R11, 0x4, R4 ;  /* 0x000000040b067825 */ /* 0x001fe200078e0004 */
[----:B------:R-:W2:Y:S05]  /*0200*/  LDG.E R9, desc[UR4][R4.64] ;  /* 0x0000000404097981 */ /* 0x000eaa000c1e1900 */
[----:B------:R-:W2:Y:S02]  /*0210*/  LDG.E R6, desc[UR4][R6.64] ;  /* 0x0000000406067981 */ /* 0x000ea4000c1e1900 */
[----:B--2---:R-:W-:-:S05]  /*0220*/  IADD3 R9, PT, PT, R6, R9, RZ ;  /* 0x0000000906097210 */ /* 0x004fca0007ffe0ff */
[----:B------:R1:W-:Y:S02]  /*0230*/  STG.E desc[UR4][R4.64], R9 ;  /* 0x0000000904007986 */ /* 0x0003e4000c101904 */
.L_x_2:
[----:B------:R-:W-:Y:S05]  /*0240*/  BSYNC.RECONVERGENT B0 ;  /* 0x0000000000007941 */ /* 0x000fea0003800200 */
.L_x_1:
[----:B------:R-:W-:Y:S01]  /*0250*/  BAR.SYNC.DEFER_BLOCKING 0x0 ;  /* 0x0000000000007b1d */ /* 0x000fe20000010000 */
[----:B------:R-:W-:Y:S01]  /*0260*/  ISETP.GT.U32.AND P0, PT, R8, 0x3, PT ;  /* 0x000000030800780c */ /* 0x000fe20003f04070 */
[----:B------:R-:W-:-:S12]  /*0270*/  IMAD.MOV.U32 R8, RZ, RZ, R11 ;  /* 0x000000ffff087224 */ /* 0x000fd800078e000b */
[----:B------:R-:W-:Y:S05]  /*0280*/  @P0 BRA `(.L_x_3) ;  /* 0xfffffffc00c80947 */ /* 0x000fea000383ffff */
.L_x_0:
[----:B------:R-:W-:-:S13]  /*0290*/  ISETP.NE.AND P0, PT, R10, RZ, PT ;  /* 0x000000ff0a00720c */ /* 0x000fda0003f05270 */
[----:B------:R-:W-:Y:S05]  /*02a0*/  @P0 EXIT ;  /* 0x000000000000094d */ /* 0x000fea0003800000 */
[----:B------:R-:W2:Y:S01]  /*02b0*/  LDG.E R3, desc[UR4][R2.64] ;  /* 0x0000000402037981 */ /* 0x000ea2000c1e1900 */
[----:B-1----:R-:W1:Y:S02]  /*02c0*/  LDC.64 R4, c[0x0][0x388] ;  /* 0x0000e200ff047b82 */ /* 0x002e640000000a00 */
[----:B-1----:R-:W-:-:S05]  /*02d0*/  IMAD.WIDE.U32 R4, R0, 0x4, R4 ;  /* 0x0000000400047825 */ /* 0x002fca00078e0004 */
[----:B--2---:R-:W-:Y:S01]  /*02e0*/  STG.E desc[UR4][R4.64], R3 ;  /* 0x0000000304007986 */ /* 0x004fe2000c101904 */
[----:B------:R-:W-:Y:S05]  /*02f0*/  EXIT ;  /* 0x000000000000794d */ /* 0x000fea0003800000 */
.L_x_4:
[----:B------:R-:W-:-:S00]  /*0300*/  BRA `(.L_x_4) ;  /* 0xfffffffc00fc7947 */ /* 0x000fc0000383ffff */
[----:B------:R-:W-:-:S00]  /*0310*/  NOP ;  /* 0x0000000000007918 */ /* 0x000fc00000000000 */
        /* <DEDUP_REMOVED lines=14> */
.L_x_25:


//--------------------- .text._Z17reduceInterleavedPiS_i --------------------------
	.section	.text._Z17reduceInterleavedPiS_i,"ax",@progbits
	.align	128
        .global         _Z17reduceInterleavedPiS_i
        .type           _Z17reduceInterleavedPiS_i,@function
        .size           _Z17reduceInterleavedPiS_i,(.L_x_26 - _Z17reduceInterleavedPiS_i)
        .other          _Z17reduceInterleavedPiS_i,@"STO_CUDA_ENTRY STV_DEFAULT"
_Z17reduceInterleavedPiS_i:
.text._Z17reduceInterleavedPiS_i:
[----:B------:R-:W-:Y:S01]  /*0000*/  LDC R1, c[0x0][0x37c] ;  /* 0x0000df00ff017b82 */ /* 0x000fe20000000800 */
[----:B------:R-:W0:Y:S01]  /*0010*/  S2R R11, SR_CTAID.X ;  /* 0x00000000000b7919 */ /* 0x000e220000002500 */
[----:B------:R-:W0:Y:S06]  /*0020*/  LDCU UR4, c[0x0][0x360] ;  /* 0x00006c00ff0477ac */ /* 0x000e2c0008000800 */
[----:B------:R-:W1:Y:S01]  /*0030*/  LDC.64 R2, c[0x0][0x380] ;  /* 0x0000e000ff027b82 */ /* 0x000e620000000a00 */
[----:B------:R-:W2:Y:S01]  /*0040*/  S2R R8, SR_TID.X ;  /* 0x0000000000087919 */ /* 0x000ea20000002100 */
[----:B------:R-:W3:Y:S01]  /*0050*/  LDCU UR5, c[0x0][0x390] ;  /* 0x00007200ff0577ac */ /* 0x000ee20008000800 */
[----:B0-----:R-:W-:-:S04]  /*0060*/  IMAD R5, R11, UR4, RZ ;  /* 0x000000040b057c24 */ /* 0x001fc8000f8e02ff */
[----:B--2---:R-:W-:-:S05]  /*0070*/  IMAD.IADD R0, R5, 0x1, R8 ;  /* 0x0000000105007824 */ /* 0x004fca00078e0208 */
[----:B---3--:R-:W-:Y:S01]  /*0080*/  ISETP.GE.U32.AND P0, PT, R0, UR5, PT ;  /* 0x0000000500007c0c */ /* 0x008fe2000bf06070 */
[----:B------:R-:W-:-:S12]  /*0090*/  IMAD.U32 R0, RZ, RZ, UR4 ;  /* 0x00000004ff007e24 */ /* 0x000fd8000f8e00ff */
[----:B-1----:R-:W-:Y:S05]  /*00a0*/  @P0 EXIT ;  /* 0x000000000000094d */ /* 0x002fea0003800000 */
[----:B------:R-:W-:Y:S01]  /*00b0*/  ISETP.GE.U32.AND P0, PT, R0, 0x2, PT ;  /* 0x000000020000780c */ /* 0x000fe20003f06070 */
[----:B------:R-:W0:Y:S01]  /*00c0*/  LDCU.64 UR4, c[0x0][0x358] ;  /* 0x00006b00ff0477ac */ /* 0x000e220008000a00 */
[----:B------:R-:W-:-:S11]  /*00d0*/  IMAD.WIDE.U32 R2, R5, 0x4, R2 ;  /* 0x0000000405027825 */ /* 0x000fd600078e0002 */
[----:B------:R-:W-:Y:S05]  /*00e0*/  @!P0 BRA `(.L_x_5) ;  /* 0x00000000003c8947 */ /* 0x000fea0003800000 */
[----:B------:R-:W-:-:S07]  /*00f0*/  IMAD.WIDE.U32 R4, R8, 0x4, R2 ;  /* 0x0000000408047825 */ /* 0x000fce00078e0002 */
.L_x_8:
[----:B------:R-:W-:Y:S01]  /*0100*/  SHF.R.U32.HI R13, RZ, 0x1, R0 ;  /* 0x00000001ff0d7819 */ /* 0x000fe20000011600 */
[----:B------:R-:W-:Y:S03]  /*0110*/  BSSY.RECONVERGENT B0, `(.L_x_6) ;  /* 0x0000008000007945 */ /* 0x000fe60003800200 */
[----:B------:R-:W-:-:S13]  /*0120*/  ISETP.GE.U32.AND P0, PT, R8, R13, PT ;  /* 0x0000000d0800720c */ /* 0x000fda0003f06070 */
[----:B-1----:R-:W-:Y:S05]  /*0130*/  @P0 BRA `(.L_x_7) ;  /* 0x0000000000140947 */ /* 0x002fea0003800000 */
[----:B------:R-:W-:Y:S01]  /*0140*/  IMAD.WIDE.U32 R6, R13, 0x4, R4 ;  /* 0x000000040d067825 */ /* 0x000fe200078e0004 */
[----:B0-----:R-:W2:Y:S05]  /*0150*/  LDG.E R9, desc[UR4][R4.64] ;  /* 0x0000000404097981 */ /* 0x001eaa000c1e1900 */
[----:B------:R-:W2:Y:S02]  /*0160*/  LDG.E R6, desc[UR4][R6.64] ;  /* 0x0000000406067981 */ /* 0x000ea4000c1e1900 */
[----:B--2---:R-:W-:-:S05]  /*0170*/  IADD3 R9, PT, PT, R6, R9, RZ ;  /* 0x0000000906097210 */ /* 0x004fca0007ffe0ff */
[----:B------:R1:W-:Y:S02]  /*0180*/  STG.E desc[UR4][R4.64], R9 ;  /* 0x0000000904007986 */ /* 0x0003e4000c101904 */
.L_x_7:
[----:B0-----:R-:W-:Y:S05]  /*0190*/  BSYNC.RECONVERGENT B0 ;  /* 0x0000000000007941 */ /* 0x001fea0003800200 */
.L_x_6:
[----:B------:R-:W-:Y:S01]  /*01a0*/  BAR.SYNC.DEFER_BLOCKING 0x0 ;  /* 0x0000000000007b1d */ /* 0x000fe20000010000 */
[----:B------:R-:W-:Y:S02]  /*01b0*/  ISETP.GT.U32.AND P0, PT, R0, 0x3, PT ;  /* 0x000000030000780c */ /* 0x000fe40003f04070 */
[----:B------:R-:W-:-:S11]  /*01c0*/  MOV R0, R13 ;  /* 0x0000000d00007202 */ /* 0x000fd60000000f00 */
[----:B------:R-:W-:Y:S05]  /*01d0*/  @P0 BRA `(.L_x_8) ;  /* 0xfffffffc00c80947 */ /* 0x000fea000383ffff */
.L_x_5:
[----:B------:R-:W-:-:S13]  /*01e0*/  ISETP.NE.AND P0, PT, R8, RZ, PT ;  /* 0x000000ff0800720c */ /* 0x000fda0003f05270 */
[----:B0-----:R-:W-:Y:S05]  /*01f0*/  @P0 EXIT ;  /* 0x000000000000094d */ /* 0x001fea0003800000 */
[----:B------:R-:W2:Y:S01]  /*0200*/  LDG.E R3, desc[UR4][R2.64] ;  /* 0x0000000402037981 */ /* 0x000ea2000c1e1900 */
[----:B-1----:R-:W0:Y:S02]  /*0210*/  LDC.64 R4, c[0x0][0x388] ;  /* 0x0000e200ff047b82 */ /* 0x002e240000000a00 */
[----:B0-----:R-:W-:-:S05]  /*0220*/  IMAD.WIDE.U32 R4, R11, 0x4, R4 ;  /* 0x000000040b047825 */ /* 0x001fca00078e0004 */
[----:B--2---:R-:W-:Y:S01]  /*0230*/  STG.E desc[UR4][R4.64], R3 ;  /* 0x0000000304007986 */ /* 0x004fe2000c101904 */
[----:B------:R-:W-:Y:S05]  /*0240*/  EXIT ;  /* 0x000000000000794d */ /* 0x000fea0003800000 */
.L_x_9:
        /* <DEDUP_REMOVED lines=11> */
.L_x_26:


//--------------------- .text._Z20reduceNeighboredLessPiS_i --------------------------
	.section	.text._Z20reduceNeighboredLessPiS_i,"ax",@progbits
	.align	128
        .global         _Z20reduceNeighboredLessPiS_i
        .type           _Z20reduceNeighboredLessPiS_i,@function
        .size           _Z20reduceNeighboredLessPiS_i,(.L_x_27 - _Z20reduceNeighboredLessPiS_i)
        .other          _Z20reduceNeighboredLessPiS_i,@"STO_CUDA_ENTRY STV_DEFAULT"
_Z20reduceNeighboredLessPiS_i:
.text._Z20reduceNeighboredLessPiS_i:
[----:B------:R-:W-:Y:S01]  /*0000*/  LDC R1, c[0x0][0x37c] ;  /* 0x0000df00ff017b82 */ /* 0x000fe20000000800 */
[----:B------:R-:W0:Y:S01]  /*0010*/  S2R R11, SR_CTAID.X ;  /* 0x00000000000b7919 */ /* 0x000e220000002500 */
[----:B------:R-:W0:Y:S01]  /*0020*/  LDCU UR6, c[0x0][0x360] ;  /* 0x00006c00ff0677ac */ /* 0x000e220008000800 */
[----:B------:R-:W1:Y:S01]  /*0030*/  S2R R0, SR_TID.X ;  /* 0x0000000000007919 */ /* 0x000e620000002100 */
[----:B------:R-:W2:Y:S01]  /*0040*/  LDCU UR4, c[0x0][0x390] ;  /* 0x00007200ff0477ac */ /* 0x000ea20008000800 */
[----:B0-----:R-:W-:-:S05]  /*0050*/  IMAD R5, R11, UR6, RZ ;  /* 0x000000060b057c24 */ /* 0x001fca000f8e02ff */
[----:B-1----:R-:W-:-:S04]  /*0060*/  IADD3 R2, PT, PT, R5, R0, RZ ;  /* 0x0000000005027210 */ /* 0x002fc80007ffe0ff */
[----:B--2---:R-:W-:Y:S02]  /*0070*/  ISETP.GE.U32.AND P0, PT, R2, UR4, PT ;  /* 0x0000000402007c0c */ /* 0x004fe4000bf06070 */
[----:B------:R-:W0:Y:S11]  /*0080*/  LDC.64 R2, c[0x0][0x380] ;  /* 0x0000e000ff027b82 */ /* 0x000e360000000a00 */
[----:B------:R-:W-:Y:S05]  /*0090*/  @P0 EXIT ;  /* 0x000000000000094d */ /* 0x000fea0003800000 */
[----:B------:R-:W-:Y:S01]  /*00a0*/  UISETP.GE.U32.AND UP0, UPT, UR6, 0x2, UPT ;  /* 0x000000020600788c */ /* 0x000fe2000bf06070 */
[----:B0-----:R-:W-:Y:S01]  /*00b0*/  IMAD.WIDE.U32 R2, R5, 0x4, R2 ;  /* 0x0000000405027825 */ /* 0x001fe200078e0002 */
[----:B------:R-:W0:Y:S07]  /*00c0*/  LDCU.64 UR8, c[0x0][0x358] ;  /* 0x00006b00ff0877ac */ /* 0x000e2e0008000a00 */
[----:B------:R-:W-:Y:S05]  /*00d0*/  BRA.U !UP0, `(.L_x_10) ;  /* 0x0000000108487547 */ /* 0x000fea000b800000 */
[----:B------:R-:W-:-:S05]  /*00e0*/  UMOV UR4, 0x1 ;  /* 0x0000000100047882 */ /* 0x000fca0000000000 */
.L_x_13:
[----:B------:R-:W-:Y:S01]  /*00f0*/  USHF.L.U32 UR5, UR4, 0x1, URZ ;  /* 0x0000000104057899 */ /* 0x000fe200080006ff */
[----:B------:R-:W-:Y:S05]  /*0100*/  BSSY.RECONVERGENT B0, `(.L_x_11) ;  /* 0x000000b000007945 */ /* 0x000fea0003800200 */
[----:B-1----:R-:W-:-:S05]  /*0110*/  IMAD R7, R0, UR5, RZ ;  /* 0x0000000500077c24 */ /* 0x002fca000f8e02ff */
[----:B------:R-:W-:-:S13]  /*0120*/  ISETP.GE.U32.AND P0, PT, R7, UR6, PT ;  /* 0x0000000607007c0c */ /* 0x000fda000bf06070 */
[----:B------:R-:W-:Y:S05]  /*0130*/  @P0 BRA `(.L_x_12) ;  /* 0x00000000001c0947 */ /* 0x000fea0003800000 */
[C---:B------:R-:W-:Y:S01]  /*0140*/  IADD3 R5, PT, PT, R7.reuse, UR4, RZ ;  /* 0x0000000407057c10 */ /* 0x040fe2000fffe0ff */
[----:B------:R-:W-:-:S04]  /*0150*/  IMAD.WIDE.U32 R6, R7, 0x4, R2 ;  /* 0x0000000407067825 */ /* 0x000fc800078e0002 */
[----:B------:R-:W-:Y:S01]  /*0160*/  IMAD.WIDE.U32 R4, R5, 0x4, R2 ;  /* 0x0000000405047825 */ /* 0x000fe200078e0002 */
[----:B0-----:R-:W2:Y:S05]  /*0170*/  LDG.E R9, desc[UR8][R6.64] ;  /* 0x0000000806097981 */ /* 0x001eaa000c1e1900 */
[----:B------:R-:W2:Y:S02]  /*0180*/  LDG.E R4, desc[UR8][R4.64] ;  /* 0x0000000804047981 */ /* 0x000ea4000c1e1900 */
[----:B--2---:R-:W-:-:S05]  /*0190*/  IADD3 R9, PT, PT, R4, R9, RZ ;  /* 0x0000000904097210 */ /* 0x004fca0007ffe0ff */
[----:B------:R1:W-:Y:S02]  /*01a0*/  STG.E desc[UR8][R6.64], R9 ;  /* 0x0000000906007986 */ /* 0x0003e4000c101908 */
.L_x_12:
[----:B0-----:R-:W-:Y:S05]  /*01b0*/  BSYNC.RECONVERGENT B0 ;  /* 0x0000000000007941 */ /* 0x001fea0003800200 */
.L_x_11:
[----:B------:R-:W-:Y:S01]  /*01c0*/  BAR.SYNC.DEFER_BLOCKING 0x0 ;  /* 0x0000000000007b1d */ /* 0x000fe20000010000 */
[----:B------:R-:W-:-:S05]  /*01d0*/  UISETP.GE.U32.AND UP0, UPT, UR5, UR6, UPT ;  /* 0x000000060500728c */ /* 0x000fca000bf06070 */
[----:B------:R-:W-:-:S04]  /*01e0*/  UMOV UR4, UR5 ;  /* 0x0000000500047c82 */ /* 0x000fc80008000000 */
[----:B------:R-:W-:Y:S05]  /*01f0*/  BRA.U !UP0, `(.L_x_13) ;  /* 0xfffffffd08bc7547 */ /* 0x000fea000b83ffff */
.L_x_10:
[----:B------:R-:W-:-:S13]  /*0200*/  ISETP.NE.AND P0, PT, R0, RZ, PT ;  /* 0x000000ff0000720c */ /* 0x000fda0003f05270 */
[----:B0-----:R-:W-:Y:S05]  /*0210*/  @P0 EXIT ;  /* 0x000000000000094d */ /* 0x001fea0003800000 */
[----:B------:R-:W2:Y:S01]  /*0220*/  LDG.E R3, desc[UR8][R2.64] ;  /* 0x0000000802037981 */ /* 0x000ea2000c1e1900 */
[----:B------:R-:W0:Y:S02]  /*0230*/  LDC.64 R4, c[0x0][0x388] ;  /* 0x0000e200ff047b82 */ /* 0x000e240000000a00 */
[----:B0-----:R-:W-:-:S05]  /*0240*/  IMAD.WIDE.U32 R4, R11, 0x4, R4 ;  /* 0x000000040b047825 */ /* 0x001fca00078e0004 */
[----:B--2---:R-:W-:Y:S01]  /*0250*/  STG.E desc[UR8][R4.64], R3 ;  /* 0x0000000304007986 */ /* 0x004fe2000c101908 */
[----:B------:R-:W-:Y:S05]  /*0260*/  EXIT ;  /* 0x000000000000794d */ /* 0x000fea0003800000 */
.L_x_14:
        /* <DEDUP_REMOVED lines=9> */
.L_x_27:


//--------------------- .text._Z16reduceNeighboredPiS_i --------------------------
	.section	.text._Z16reduceNeighboredPiS_i,"ax",@progbits
	.align	128
        .global         _Z16reduceNeighboredPiS_i
        .type           _Z16reduceNeighboredPiS_i,@function
        .size           _Z16reduceNeighboredPiS_i,(.L_x_28 - _Z16reduceNeighboredPiS_i)
        .other          _Z16reduceNeighboredPiS_i,@"STO_CUDA_ENTRY STV_DEFAULT"
_Z16reduceNeighboredPiS_i:
.text._Z16reduceNeighboredPiS_i:
[----:B------:R-:W-:Y:S01]  /*0000*/  LDC R1, c[0x0][0x37c] ;  /* 0x0000df00ff017b82 */ /* 0x000fe20000000800 */
[----:B------:R-:W0:Y:S01]  /*0010*/  S2R R13, SR_CTAID.X ;  /* 0x00000000000d7919 */ /* 0x000e220000002500 */
[----:B------:R-:W0:Y:S06]  /*0020*/  LDCU UR4, c[0x0][0x360] ;  /* 0x00006c00ff0477ac */ /* 0x000e2c0008000800 */
[----:B------:R-:W1:Y:S01]  /*0030*/  LDC.64 R2, c[0x0][0x380] ;  /* 0x0000e000ff027b82 */ /* 0x000e620000000a00 */
[----:B------:R-:W2:Y:S01]  /*0040*/  S2R R11, SR_TID.X ;  /* 0x00000000000b7919 */ /* 0x000ea20000002100 */
[----:B------:R-:W3:Y:S01]  /*0050*/  LDCU UR5, c[0x0][0x390] ;  /* 0x00007200ff0577ac */ /* 0x000ee20008000800 */
[----:B0-----:R-:W-:-:S05]  /*0060*/  IMAD R5, R13, UR4, RZ ;  /* 0x000000040d057c24 */ /* 0x001fca000f8e02ff */
[----:B--2---:R-:W-:-:S04]  /*0070*/  IADD3 R0, PT, PT, R5, R11, RZ ;  /* 0x0000000b05007210 */ /* 0x004fc80007ffe0ff */
[----:B---3--:R-:W-:-:S13]  /*0080*/  ISETP.GE.U32.AND P0, PT, R0, UR5, PT ;  /* 0x0000000500007c0c */ /* 0x008fda000bf06070 */
[----:B-1----:R-:W-:Y:S05]  /*0090*/  @P0 EXIT ;  /* 0x000000000000094d */ /* 0x002fea0003800000 */
[----:B------:R-:W-:Y:S01]  /*00a0*/  UISETP.GE.U32.AND UP0, UPT, UR4, 0x2, UPT ;  /* 0x000000020400788c */ /* 0x000fe2000bf06070 */
[----:B------:R-:W-:Y:S01]  /*00b0*/  IMAD.WIDE.U32 R2, R5, 0x4, R2 ;  /* 0x0000000405027825 */ /* 0x000fe200078e0002 */
[----:B------:R-:W0:Y:S07]  /*00c0*/  LDCU.64 UR6, c[0x0][0x358] ;  /* 0x00006b00ff0677ac */ /* 0x000e2e0008000a00 */
[----:B------:R-:W-:Y:S05]  /*00d0*/  BRA.U !UP0, `(.L_x_15) ;  /* 0x0000000108447547 */ /* 0x000fea000b800000 */
[----:B------:R-:W-:Y:S02]  /*00e0*/  HFMA2 R7, -RZ, RZ, 0, 5.9604644775390625e-08 ;  /* 0x00000001ff077431 */ /* 0x000fe400000001ff */
[----:B------:R-:W-:-:S07]  /*00f0*/  IMAD.WIDE.U32 R4, R11, 0x4, R2 ;  /* 0x000000040b047825 */ /* 0x000fce00078e0002 */
.L_x_18:
[----:B------:R-:W-:Y:S01]  /*0100*/  SHF.L.U32 R8, R7, 0x1, RZ ;  /* 0x0000000107087819 */ /* 0x000fe200000006ff */
[----:B------:R-:W-:Y:S04]  /*0110*/  BSSY.RECONVERGENT B0, `(.L_x_16) ;  /* 0x0000009000007945 */ /* 0x000fe80003800200 */
[----:B------:R-:W-:-:S05]  /*0120*/  VIADD R0, R8, 0xffffffff ;  /* 0xffffffff08007836 */ /* 0x000fca0000000000 */
[----:B------:R-:W-:-:S13]  /*0130*/  LOP3.LUT P0, RZ, R0, R11, RZ, 0xc0, !PT ;  /* 0x0000000b00ff7212 */ /* 0x000fda000780c0ff */
[----:B-1----:R-:W-:Y:S05]  /*0140*/  @P0 BRA `(.L_x_17) ;  /* 0x0000000000140947 */ /* 0x002fea0003800000 */
[----:B------:R-:W-:Y:S01]  /*0150*/  IMAD.WIDE R6, R7, 0x4, R4 ;  /* 0x0000000407067825 */ /* 0x000fe200078e0204 */
[----:B0-----:R-:W2:Y:S05]  /*0160*/  LDG.E R9, desc[UR6][R4.64] ;  /* 0x0000000604097981 */ /* 0x001eaa000c1e1900 */
[----:B------:R-:W2:Y:S02]  /*0170*/  LDG.E R6, desc[UR6][R6.64] ;  /* 0x0000000606067981 */ /* 0x000ea4000c1e1900 */
[----:B--2---:R-:W-:-:S05]  /*0180*/  IADD3 R9, PT, PT, R6, R9, RZ ;  /* 0x0000000906097210 */ /* 0x004fca0007ffe0ff */
[----:B------:R1:W-:Y:S02]  /*0190*/  STG.E desc[UR6][R4.64], R9 ;  /* 0x0000000904007986 */ /* 0x0003e4000c101906 */
.L_x_17:
[----:B0-----:R-:W-:Y:S05]  /*01a0*/  BSYNC.RECONVERGENT B0 ;  /* 0x0000000000007941 */ /* 0x001fea0003800200 */
.L_x_16:
[----:B------:R-:W-:Y:S01]  /*01b0*/  BAR.SYNC.DEFER_BLOCKING 0x0 ;  /* 0x0000000000007b1d */ /* 0x000fe20000010000 */
[----:B------:R-:W-:Y:S01]  /*01c0*/  ISETP.GE.U32.AND P0, PT, R8, UR4, PT ;  /* 0x0000000408007c0c */ /* 0x000fe2000bf06070 */
[----:B------:R-:W-:-:S12]  /*01d0*/  IMAD.MOV.U32 R7, RZ, RZ, R8 ;  /* 0x000000ffff077224 */ /* 0x000fd800078e0008 */
[----:B------:R-:W-:Y:S05]  /*01e0*/  @!P0 BRA `(.L_x_18) ;  /* 0xfffffffc00c48947 */ /* 0x000fea000383ffff */
.L_x_15:
[----:B------:R-:W-:-:S13]  /*01f0*/  ISETP.NE.AND P0, PT, R11, RZ, PT ;  /* 0x000000ff0b00720c */ /* 0x000fda0003f05270 */
[----:B0-----:R-:W-:Y:S05]  /*0200*/  @P0 EXIT ;  /* 0x000000000000094d */ /* 0x001fea0003800000 */
[----:B------:R-:W2:Y:S01]  /*0210*/  LDG.E R3, desc[UR6][R2.64] ;  /* 0x0000000602037981 */ /* 0x000ea2000c1e1900 */
[----:B-1----:R-:W0:Y:S02]  /*0220*/  LDC.64 R4, c[0x0][0x388] ;  /* 0x0000e200ff047b82 */ /* 0x002e240000000a00 */
[----:B0-----:R-:W-:-:S05]  /*0230*/  IMAD.WIDE.U32 R4, R13, 0x4, R4 ;  /* 0x000000040d047825 */ /* 0x001fca00078e0004 */
[----:B--2---:R-:W-:Y:S01]  /*0240*/  STG.E desc[UR6][R4.64], R3 ;  /* 0x0000000304007986 */ /* 0x004fe2000c101906 */
[----:B------:R-:W-:Y:S05]  /*0250*/  EXIT ;  /* 0x000000000000794d */ /* 0x000fea0003800000 */
.L_x_19:
        /* <DEDUP_REMOVED lines=10> */
.L_x_28:


//--------------------- .text._Z6warmupPiS_i      --------------------------
	.section	.text._Z6warmupPiS_i,"ax",@progbits
	.align	128
        .global         _Z6warmupPiS_i
        .type           _Z6warmupPiS_i,@function
        .size           _Z6warmupPiS_i,(.L_x_29 - _Z6warmupPiS_i)
        .other          _Z6warmupPiS_i,@"STO_CUDA_ENTRY STV_DEFAULT"
_Z6warmupPiS_i:
.text._Z6warmupPiS_i:
        /* <DEDUP_REMOVED lines=16> */
.L_x_23:
        /* <DEDUP_REMOVED lines=10> */
.L_x_22:
[----:B0-----:R-:W-:Y:S05]  /*01a0*/  BSYNC.RECONVERGENT B0 ;  /* 0x0000000000007941 */ /* 0x001fea0003800200 */
.L_x_21:
[----:B------:R-:W-:Y:S01]  /*01b0*/  BAR.SYNC.DEFER_BLOCKING 0x0 ;  /* 0x0000000000007b1d */ /* 0x000fe20000010000 */
[----:B------:R-:W-:Y:S01]  /*01c0*/  ISETP.GE.U32.AND P0, PT, R8, UR4, PT ;  /* 0x0000000408007c0c */ /* 0x000fe2000bf06070 */
[----:B------:R-:W-:-:S12]  /*01d0*/  IMAD.MOV.U32 R7, RZ, RZ, R8 ;  /* 0x000000ffff077224 */ /* 0x000fd800078e0008 */
[----:B------:R-:W-:Y:S05]  /*01e0*/  @!P0 BRA `(.L_x_23) ;  /* 0xfffffffc00c48947 */ /* 0x000fea000383ffff */
.L_x_20:
[----:B------:R-:W-:-:S13]  /*01f0*/  ISETP.NE.AND P0, PT, R11, RZ, PT ;  /* 0x000000ff0b00720c */ /* 0x000fda0003f05270 */
[----:B0-----:R-:W-:Y:S05]  /*0200*/  @P0 EXIT ;  /* 0x000000000000094d */ /* 0x001fea0003800000 */
[----:B------:R-:W2:Y:S01]  /*0210*/  LDG.E R3, desc[UR6][R2.64] ;  /* 0x0000000602037981 */ /* 0x000ea2000c1e1900 */
[----:B-1----:R-:W0:Y:S02]  /*0220*/  LDC.64 R4, c[0x0][0x388] ;  /* 0x0000e200ff047b82 */ /* 0x002e240000000a00 */
[----:B0-----:R-:W-:-:S05]  /*0230*/  IMAD.WIDE.U32 R4, R13, 0x4, R4 ;  /* 0x000000040d047825 */ /* 0x001fca00078e0004 */
[----:B--2---:R-:W-:Y:S01]  /*0240*/  STG.E desc[UR6][R4.64], R3 ;  /* 0x0000000304007986 */ /* 0x004fe2000c101906 */
[----:B------:R-:W-:Y:S05]  /*0250*/  EXIT ;  /* 0x000000000000794d */ /* 0x000fea0003800000 */
.L_x_24:
        /* <DEDUP_REMOVED lines=10> */
.L_x_29:


//--------------------- .nv.shared.reserved.0     --------------------------
	.section	.nv.shared.reserved.0,"aw",@nobits
	.weak		__nv_reservedSMEM_offset_0_alias
	.size		__nv_reservedSMEM_offset_0_alias, 0, 64
	.other		__nv_reservedSMEM_offset_0_alias,@"STO_CUDA_RESERVED_SHARED STV_DEFAULT"
__nv_reservedSMEM_offset_0_alias:
	.zero		0
	.zero		64


//--------------------- .nv.constant0._Z27reduceInterleavedUnrolling2PiS_i --------------------------
	.section	.nv.constant0._Z27reduceInterleavedUnrolling2PiS_i,"a",@progbits
	.sectionflags	@""
	.align	4
.nv.constant0._Z27reduceInterleavedUnrolling2PiS_i:
	.zero		916


//--------------------- .nv.constant0._Z17reduceInterleavedPiS_i --------------------------
	.section	.nv.constant0._Z17reduceInterleavedPiS_i,"a",@progbits
	.sectionflags	@""
	.align	4
.nv.constant0._Z17reduceInterleavedPiS_i:
	.zero		916


//--------------------- .nv.constant0._Z20reduceNeighboredLessPiS_i --------------------------
	.section	.nv.constant0._Z20reduceNeighboredLessPiS_i,"a",@progbits
	.sectionflags	@""
	.align	4
.nv.constant0._Z20reduceNeighboredLessPiS_i:
	.zero		916


//--------------------- .nv.constant0._Z16reduceNeighboredPiS_i --------------------------
	.section	.nv.constant0._Z16reduceNeighboredPiS_i,"a",@progbits
	.sectionflags	@""
	.align	4
.nv.constant0._Z16reduceNeighboredPiS_i:
	.zero		916


//--------------------- .nv.constant0._Z6warmupPiS_i --------------------------
	.section	.nv.constant0._Z6warmupPiS_i,"a",@progbits
	.sectionflags	@""
	.align	4
.nv.constant0._Z6warmupPiS_i:
	.zero		916


//--------------------- SYMBOLS --------------------------

	.type		.nv.reservedSmem.offset0,@object
	.size		.nv.reservedSmem.offset0,0x4
